//
// Generated by NVIDIA NVVM Compiler
//
// Compiler Build ID: CL-36424714
// Cuda compilation tools, release 13.0, V13.0.88
// Based on NVVM 20.0.0
//

.version 9.0
.target sm_100
.address_size 64

	// .globl	_Z10gradeCheckPiPc

.visible .entry _Z10gradeCheckPiPc(
	.param .u64 .ptr .align 1 _Z10gradeCheckPiPc_param_0,
	.param .u64 .ptr .align 1 _Z10gradeCheckPiPc_param_1
)
{
	.reg .pred 	%p<6>;
	.reg .b16 	%rs<6>;
	.reg .b32 	%r<6>;
	.reg .b64 	%rd<5>;

	ld.param.u64 	%rd2, [_Z10gradeCheckPiPc_param_0];
	ld.param.u64 	%rd3, [_Z10gradeCheckPiPc_param_1];
	cvta.to.global.u64 	%rd1, %rd3;
	cvta.to.global.u64 	%rd4, %rd2;
	ld.global.u32 	%r1, [%rd4];
	add.s32 	%r2, %r1, -90;
	setp.gt.u32 	%p1, %r2, 10;
	@%p1 bra 	$L__BB0_2;
	mov.b16 	%rs5, 65;
	st.global.u8 	[%rd1], %rs5;
	bra.uni 	$L__BB0_10;
$L__BB0_2:
	add.s32 	%r3, %r1, -80;
	setp.gt.u32 	%p2, %r3, 9;
	@%p2 bra 	$L__BB0_4;
	mov.b16 	%rs4, 66;
	st.global.u8 	[%rd1], %rs4;
	bra.uni 	$L__BB0_10;
$L__BB0_4:
	add.s32 	%r4, %r1, -70;
	setp.gt.u32 	%p3, %r4, 9;
	@%p3 bra 	$L__BB0_6;
	mov.b16 	%rs3, 67;
	st.global.u8 	[%rd1], %rs3;
	bra.uni 	$L__BB0_10;
$L__BB0_6:
	add.s32 	%r5, %r1, -60;
	setp.gt.u32 	%p4, %r5, 9;
	@%p4 bra 	$L__BB0_8;
	mov.b16 	%rs2, 68;
	st.global.u8 	[%rd1], %rs2;
	bra.uni 	$L__BB0_10;
$L__BB0_8:
	setp.gt.u32 	%p5, %r1, 59;
	@%p5 bra 	$L__BB0_10;
	mov.b16 	%rs1, 70;
	st.global.u8 	[%rd1], %rs1;
$L__BB0_10:
	ret;

}


// ===== COMPILED SASS (sm_100) =====

	.target	sm_100

	.elftype	@"ET_EXEC"


//--------------------- .note.nv.tkinfo           --------------------------
	.section	.note.nv.tkinfo,"",@"SHT_NOTE"
	.sectionflags	@"SHF_NOTE_NV_TKINFO"
	.tkinfo
        /*0018*/ 	.word	0x00000002
        /*0030*/ 	.string	""
        /*0030*/ 	.string	"ptxas"
        /*0030*/ 	.string	"Cuda compilation tools, release 13.0, V13.0.88"
        /*0030*/ 	.string	"Build cuda_13.0.r13.0/compiler.36424714_0"
        /*0030*/ 	.string	"-arch sm_100 -m 64 "



//--------------------- .note.nv.cuinfo           --------------------------
	.section	.note.nv.cuinfo,"",@"SHT_NOTE"
	.sectionflags	@"SHF_NOTE_NV_CUINFO"
        /*0018*/ 	.short	0x0002
        /*001a*/ 	.short	0x0064
        /*001c*/ 	.short	0x0082
	.zero		2


//--------------------- .nv.info                  --------------------------
	.section	.nv.info,"",@"SHT_CUDA_INFO"
	.align	4


	//----- nvinfo : EIATTR_REGCOUNT
	.align		4
        /*0000*/ 	.byte	0x04, 0x2f
        /*0002*/ 	.short	(.L_1 - .L_0)
	.align		4
.L_0:
        /*0004*/ 	.word	index@(_Z10gradeCheckPiPc)
        /*0008*/ 	.word	0x00000009


	//----- nvinfo : EIATTR_FRAME_SIZE
	.align		4
.L_1:
        /*000c*/ 	.byte	0x04, 0x11
        /*000e*/ 	.short	(.L_3 - .L_2)
	.align		4
.L_2:
        /*0010*/ 	.word	index@(_Z10gradeCheckPiPc)
        /*0014*/ 	.word	0x00000000


	//----- nvinfo : EIATTR_MIN_STACK_SIZE
	.align		4
.L_3:
        /*0018*/ 	.byte	0x04, 0x12
        /*001a*/ 	.short	(.L_5 - .L_4)
	.align		4
.L_4:
        /*001c*/ 	.word	index@(_Z10gradeCheckPiPc)
        /*0020*/ 	.word	0x00000000
.L_5:


//--------------------- .nv.compat                --------------------------
	.section	.nv.compat,"",@"SHT_CUDA_COMPAT_INFO"
	.align	4
        /*0000*/ 	.byte	0x02, 0x09, 0x00, 0x00, 0x02, 0x02, 0x01, 0x00, 0x02, 0x05, 0x05, 0x00, 0x03, 0x07, 0x01, 0x01
        /*0010*/ 	.byte	0x02, 0x03, 0x00, 0x00, 0x02, 0x06, 0x01, 0x00, 0x04, 0x0b, 0x08, 0x00, 0x09, 0x00, 0x00, 0x00
        /*0020*/ 	.byte	0x00, 0x00, 0x00, 0x00


//--------------------- .nv.info._Z10gradeCheckPiPc --------------------------
	.section	.nv.info._Z10gradeCheckPiPc,"",@"SHT_CUDA_INFO"
	.sectionflags	@""
	.align	4


	//----- nvinfo : EIATTR_CUDA_API_VERSION
	.align		4
        /*0000*/ 	.byte	0x04, 0x37
        /*0002*/ 	.short	(.L_7 - .L_6)
.L_6:
        /*0004*/ 	.word	0x00000082


	//----- nvinfo : EIATTR_KPARAM_INFO
	.align		4
.L_7:
        /*0008*/ 	.byte	0x04, 0x17
        /*000a*/ 	.short	(.L_9 - .L_8)
.L_8:
        /*000c*/ 	.word	0x00000000
        /*0010*/ 	.short	0x0001
        /*0012*/ 	.short	0x0008
        /*0014*/ 	.byte	0x00, 0xf5, 0x21, 0x00


	//----- nvinfo : EIATTR_KPARAM_INFO
	.align		4
.L_9:
        /*0018*/ 	.byte	0x04, 0x17
        /*001a*/ 	.short	(.L_11 - .L_10)
.L_10:
        /*001c*/ 	.word	0x00000000
        /*0020*/ 	.short	0x0000
        /*0022*/ 	.short	0x0000
        /*0024*/ 	.byte	0x00, 0xf5, 0x21, 0x00


	//----- nvinfo : EIATTR_SPARSE_MMA_MASK
	.align		4
.L_11:
        /*0028*/ 	.byte	0x03, 0x50
        /*002a*/ 	.short	0x0000


	//----- nvinfo : EIATTR_MAXREG_COUNT
	.align		4
        /*002c*/ 	.byte	0x03, 0x1b
        /*002e*/ 	.short	0x00ff


	//----- nvinfo : EIATTR_MERCURY_ISA_VERSION
	.align		4
        /*0030*/ 	.byte	0x03, 0x5f
        /*0032*/ 	.short	0x0101


	//----- nvinfo : EIATTR_VRC_CTA_INIT_COUNT
	.align		4
        /*0034*/ 	.byte	0x02, 0x4a
	.zero		1
	.zero		1


	//----- nvinfo : EIATTR_EXIT_INSTR_OFFSETS
	.align		4
        /*0038*/ 	.byte	0x04, 0x1c
        /*003a*/ 	.short	(.L_13 - .L_12)


	//   ....[0]....
.L_12:
        /*003c*/ 	.word	0x000000a0


	//   ....[1]....
        /*0040*/ 	.word	0x00000100


	//   ....[2]....
        /*0044*/ 	.word	0x00000160


	//   ....[3]....
        /*0048*/ 	.word	0x000001c0


	//   ....[4]....
        /*004c*/ 	.word	0x000001e0


	//   ....[5]....
        /*0050*/ 	.word	0x00000220


	//----- nvinfo : EIATTR_CBANK_PARAM_SIZE
	.align		4
.L_13:
        /*0054*/ 	.byte	0x03, 0x19
        /*0056*/ 	.short	0x0010


	//----- nvinfo : EIATTR_PARAM_CBANK
	.align		4
        /*0058*/ 	.byte	0x04, 0x0a
        /*005a*/ 	.short	(.L_15 - .L_14)
	.align		4
.L_14:
        /*005c*/ 	.word	index@(.nv.constant0._Z10gradeCheckPiPc)
        /*0060*/ 	.short	0x0380
        /*0062*/ 	.short	0x0010


	//----- nvinfo : EIATTR_SW_WAR
	.align		4
.L_15:
        /*0064*/ 	.byte	0x04, 0x36
        /*0066*/ 	.short	(.L_17 - .L_16)
.L_16:
        /*0068*/ 	.word	0x00000008
.L_17:


//--------------------- .nv.callgraph             --------------------------
	.section	.nv.callgraph,"",@"SHT_CUDA_CALLGRAPH"
	.align	4
	.sectionentsize	8
	.align		4
        /*0000*/ 	.word	0x00000000
	.align		4
        /*0004*/ 	.word	0xffffffff
	.align		4
        /*0008*/ 	.word	0x00000000
	.align		4
        /*000c*/ 	.word	0xfffffffe
	.align		4
        /*0010*/ 	.word	0x00000000
	.align		4
        /*0014*/ 	.word	0xfffffffd
	.align		4
        /*0018*/ 	.word	0x00000000
	.align		4
        /*001c*/ 	.word	0xfffffffc


//--------------------- .text._Z10gradeCheckPiPc  --------------------------
	.section	.text._Z10gradeCheckPiPc,"ax",@progbits
	.align	128
        .global         _Z10gradeCheckPiPc
        .type           _Z10gradeCheckPiPc,@function
        .size           _Z10gradeCheckPiPc,(.L_x_1 - _Z10gradeCheckPiPc)
        .other          _Z10gradeCheckPiPc,@"STO_CUDA_ENTRY STV_DEFAULT"
_Z10gradeCheckPiPc:
.text._Z10gradeCheckPiPc:
[----:B------:R-:W-:Y:S08]  /*0000*/  LDC R1, c[0x0][0x37c] ;  /* 0x0000df00ff017b82 */ /* 0x000ff00000000800 */
[----:B------:R-:W0:Y:S01]  /*0010*/  LDC.64 R2, c[0x0][0x380] ;  /* 0x0000e000ff027b82 */ /* 0x000e220000000a00 */
[----:B------:R-:W0:Y:S02]  /*0020*/  LDCU.64 UR4, c[0x0][0x358] ;  /* 0x00006b00ff0477ac */ /* 0x000e240008000a00 */
[----:B0-----:R-:W2:Y:S01]  /*0030*/  LDG.E R0, desc[UR4][R2.64] ;  /* 0x0000000402007981 */ /* 0x001ea2000c1e1900 */
[----:B------:R-:W-:-:S02]  /*0040*/  IMAD.MOV.U32 R6, RZ, RZ, 0x41 ;  /* 0x00000041ff067424 */ /* 0x000fc400078e00ff */
[----:B--2---:R-:W-:-:S05]  /*0050*/  VIADD R4, R0, 0xffffffa6 ;  /* 0xffffffa600047836 */ /* 0x004fca0000000000 */
[----:B------:R-:W-:-:S13]  /*0060*/  ISETP.GT.U32.AND P0, PT, R4, 0xa, PT ;  /* 0x0000000a0400780c */ /* 0x000fda0003f04070 */
[----:B------:R-:W0:Y:S01]  /*0070*/  @!P0 LDC.64 R4, c[0x0][0x388] ;  /* 0x0000e200ff048b82 */ /* 0x000e220000000a00 */
[----:B------:R-:W-:-:S05]  /*0080*/  @!P0 PRMT R3, R6, 0x7610, R3 ;  /* 0x0000761006038816 */ /* 0x000fca0000000003 */
[----:B0-----:R0:W-:Y:S01]  /*0090*/  @!P0 STG.E.U8 desc[UR4][R4.64], R3 ;  /* 0x0000000304008986 */ /* 0x0011e2000c101104 */
[----:B------:R-:W-:Y:S05]  /*00a0*/  @!P0 EXIT ;  /* 0x000000000000894d */ /* 0x000fea0003800000 */
[----:B------:R-:W-:Y:S02]  /*00b0*/  VIADD R2, R0, 0xffffffb0 ;  /* 0xffffffb000027836 */ /* 0x000fe40000000000 */
[----:B0-----:R-:W-:-:S03]  /*00c0*/  HFMA2 R4, -RZ, RZ, 0, 3.93390655517578125e-06 ;  /* 0x00000042ff047431 */ /* 0x001fc600000001ff */
[----:B------:R-:W-:-:S13]  /*00d0*/  ISETP.GT.U32.AND P0, PT, R2, 0x9, PT ;  /* 0x000000090200780c */ /* 0x000fda0003f04070 */
[----:B------:R-:W0:Y:S02]  /*00e0*/  @!P0 LDC.64 R2, c[0x0][0x388] ;  /* 0x0000e200ff028b82 */ /* 0x000e240000000a00 */
[----:B0-----:R0:W-:Y:S01]  /*00f0*/  @!P0 STG.E.U8 desc[UR4][R2.64], R4 ;  /* 0x0000000402008986 */ /* 0x0011e2000c101104 */
[----:B------:R-:W-:Y:S05]  /*0100*/  @!P0 EXIT ;  /* 0x000000000000894d */ /* 0x000fea0003800000 */
[----:B0-----:R-:W-:Y:S02]  /*0110*/  VIADD R2, R0, 0xffffffba ;  /* 0xffffffba00027836 */ /* 0x001fe40000000000 */
[----:B------:R-:W-:-:S03]  /*0120*/  IMAD.MOV.U32 R4, RZ, RZ, 0x43 ;  /* 0x00000043ff047424 */ /* 0x000fc600078e00ff */
[----:B------:R-:W-:-:S13]  /*0130*/  ISETP.GT.U32.AND P0, PT, R2, 0x9, PT ;  /* 0x000000090200780c */ /* 0x000fda0003f04070 */
[----:B------:R-:W0:Y:S02]  /*0140*/  @!P0 LDC.64 R2, c[0x0][0x388] ;  /* 0x0000e200ff028b82 */ /* 0x000e240000000a00 */
[----:B0-----:R0:W-:Y:S01]  /*0150*/  @!P0 STG.E.U8 desc[UR4][R2.64], R4 ;  /* 0x0000000402008986 */ /* 0x0011e2000c101104 */
[----:B------:R-:W-:Y:S05]  /*0160*/  @!P0 EXIT ;  /* 0x000000000000894d */ /* 0x000fea0003800000 */
[----:B0-----:R-:W-:Y:S01]  /*0170*/  IADD3 R2, PT, PT, R0, -0x3c, RZ ;  /* 0xffffffc400027810 */ /* 0x001fe20007ffe0ff */
[----:B------:R-:W-:-:S03]  /*0180*/  IMAD.MOV.U32 R4, RZ, RZ, 0x44 ;  /* 0x00000044ff047424 */ /* 0x000fc600078e00ff */
[----:B------:R-:W-:-:S13]  /*0190*/  ISETP.GT.U32.AND P0, PT, R2, 0x9, PT ;  /* 0x000000090200780c */ /* 0x000fda0003f04070 */
[----:B------:R-:W0:Y:S02]  /*01a0*/  @!P0 LDC.64 R2, c[0x0][0x388] ;  /* 0x0000e200ff028b82 */ /* 0x000e240000000a00 */
[----:B0-----:R0:W-:Y:S01]  /*01b0*/  @!P0 STG.E.U8 desc[UR4][R2.64], R4 ;  /* 0x0000000402008986 */ /* 0x0011e2000c101104 */
[----:B------:R-:W-:Y:S05]  /*01c0*/  @!P0 EXIT ;  /* 0x000000000000894d */ /* 0x000fea0003800000 */
[----:B------:R-:W-:-:S13]  /*01d0*/  ISETP.GT.U32.AND P0, PT, R0, 0x3b, PT ;  /* 0x0000003b0000780c */ /* 0x000fda0003f04070 */
[----:B------:R-:W-:Y:S05]  /*01e0*/  @P0 EXIT ;  /* 0x000000000000094d */ /* 0x000fea0003800000 */
[----:B0-----:R-:W0:Y:S01]  /*01f0*/  LDC.64 R2, c[0x0][0x388] ;  /* 0x0000e200ff027b82 */ /* 0x001e220000000a00 */
[----:B------:R-:W-:-:S05]  /*0200*/  HFMA2 R0, -RZ, RZ, 0, 4.17232513427734375e-06 ;  /* 0x00000046ff007431 */ /* 0x000fca00000001ff */
[----:B0-----:R-:W-:Y:S01]  /*0210*/  STG.E.U8 desc[UR4][R2.64], R0 ;  /* 0x0000000002007986 */ /* 0x001fe2000c101104 */
[----:B------:R-:W-:Y:S05]  /*0220*/  EXIT ;  /* 0x000000000000794d */ /* 0x000fea0003800000 */
.L_x_0:
[----:B------:R-:W-:-:S00]  /*0230*/  BRA `(.L_x_0) ;  /* 0xfffffffc00fc7947 */ /* 0x000fc0000383ffff */
[----:B------:R-:W-:-:S00]  /*0240*/  NOP ;  /* 0x0000000000007918 */ /* 0x000fc00000000000 */
        /* <DEDUP_REMOVED lines=11> */
.L_x_1:


//--------------------- .nv.shared.reserved.0     --------------------------
	.section	.nv.shared.reserved.0,"aw",@nobits
	.weak		__nv_reservedSMEM_offset_0_alias
	.size		__nv_reservedSMEM_offset_0_alias, 0, 64
	.other		__nv_reservedSMEM_offset_0_alias,@"STO_CUDA_RESERVED_SHARED STV_DEFAULT"
__nv_reservedSMEM_offset_0_alias:
	.zero		0
	.zero		64


//--------------------- .nv.constant0._Z10gradeCheckPiPc --------------------------
	.section	.nv.constant0._Z10gradeCheckPiPc,"a",@progbits
	.sectionflags	@""
	.align	4
.nv.constant0._Z10gradeCheckPiPc:
	.zero		912


//--------------------- SYMBOLS --------------------------

	.type		.nv.reservedSmem.offset0,@object
	.size		.nv.reservedSmem.offset0,0x4
